//
// Generated by NVIDIA NVVM Compiler
//
// Compiler Build ID: CL-36424714
// Cuda compilation tools, release 13.0, V13.0.88
// Based on NVVM 20.0.0
//

.version 9.0
.target sm_100
.address_size 64

	// .globl	_Z9countElemiiPiS_

.visible .entry _Z9countElemiiPiS_(
	.param .u32 _Z9countElemiiPiS__param_0,
	.param .u32 _Z9countElemiiPiS__param_1,
	.param .u64 .ptr .align 1 _Z9countElemiiPiS__param_2,
	.param .u64 .ptr .align 1 _Z9countElemiiPiS__param_3
)
{
	.reg .pred 	%p<39>;
	.reg .b32 	%r<149>;
	.reg .b64 	%rd<16>;

	ld.param.u32 	%r38, [_Z9countElemiiPiS__param_0];
	ld.param.u32 	%r36, [_Z9countElemiiPiS__param_1];
	ld.param.u64 	%rd4, [_Z9countElemiiPiS__param_2];
	ld.param.u64 	%rd3, [_Z9countElemiiPiS__param_3];
	cvta.to.global.u64 	%rd1, %rd4;
	mov.u32 	%r39, %ntid.x;
	div.u32 	%r1, %r38, %r39;
	mov.u32 	%r2, %tid.x;
	mul.lo.s32 	%r137, %r1, %r2;
	setp.lt.s32 	%p1, %r1, 1;
	mov.b32 	%r148, 0;
	@%p1 bra 	$L__BB0_13;
	add.s32 	%r42, %r137, 1;
	add.s32 	%r43, %r137, %r1;
	max.s32 	%r44, %r43, %r42;
	sub.s32 	%r4, %r44, %r137;
	and.b32  	%r5, %r4, 15;
	sub.s32 	%r45, %r137, %r44;
	setp.gt.u32 	%p2, %r45, -16;
	mov.b32 	%r148, 0;
	@%p2 bra 	$L__BB0_4;
	and.b32  	%r47, %r4, -16;
	neg.s32 	%r133, %r47;
	add.s64 	%rd2, %rd1, 32;
	mov.b32 	%r148, 0;
$L__BB0_3:
	.pragma "nounroll";
	mul.wide.s32 	%rd5, %r137, 4;
	add.s64 	%rd6, %rd2, %rd5;
	ld.global.u32 	%r48, [%rd6+-32];
	setp.eq.s32 	%p3, %r48, %r36;
	selp.u32 	%r49, 1, 0, %p3;
	add.s32 	%r50, %r148, %r49;
	ld.global.u32 	%r51, [%rd6+-28];
	setp.eq.s32 	%p4, %r51, %r36;
	selp.u32 	%r52, 1, 0, %p4;
	add.s32 	%r53, %r50, %r52;
	ld.global.u32 	%r54, [%rd6+-24];
	setp.eq.s32 	%p5, %r54, %r36;
	selp.u32 	%r55, 1, 0, %p5;
	add.s32 	%r56, %r53, %r55;
	ld.global.u32 	%r57, [%rd6+-20];
	setp.eq.s32 	%p6, %r57, %r36;
	selp.u32 	%r58, 1, 0, %p6;
	add.s32 	%r59, %r56, %r58;
	ld.global.u32 	%r60, [%rd6+-16];
	setp.eq.s32 	%p7, %r60, %r36;
	selp.u32 	%r61, 1, 0, %p7;
	add.s32 	%r62, %r59, %r61;
	ld.global.u32 	%r63, [%rd6+-12];
	setp.eq.s32 	%p8, %r63, %r36;
	selp.u32 	%r64, 1, 0, %p8;
	add.s32 	%r65, %r62, %r64;
	ld.global.u32 	%r66, [%rd6+-8];
	setp.eq.s32 	%p9, %r66, %r36;
	selp.u32 	%r67, 1, 0, %p9;
	add.s32 	%r68, %r65, %r67;
	ld.global.u32 	%r69, [%rd6+-4];
	setp.eq.s32 	%p10, %r69, %r36;
	selp.u32 	%r70, 1, 0, %p10;
	add.s32 	%r71, %r68, %r70;
	ld.global.u32 	%r72, [%rd6];
	setp.eq.s32 	%p11, %r72, %r36;
	selp.u32 	%r73, 1, 0, %p11;
	add.s32 	%r74, %r71, %r73;
	ld.global.u32 	%r75, [%rd6+4];
	setp.eq.s32 	%p12, %r75, %r36;
	selp.u32 	%r76, 1, 0, %p12;
	add.s32 	%r77, %r74, %r76;
	ld.global.u32 	%r78, [%rd6+8];
	setp.eq.s32 	%p13, %r78, %r36;
	selp.u32 	%r79, 1, 0, %p13;
	add.s32 	%r80, %r77, %r79;
	ld.global.u32 	%r81, [%rd6+12];
	setp.eq.s32 	%p14, %r81, %r36;
	selp.u32 	%r82, 1, 0, %p14;
	add.s32 	%r83, %r80, %r82;
	ld.global.u32 	%r84, [%rd6+16];
	setp.eq.s32 	%p15, %r84, %r36;
	selp.u32 	%r85, 1, 0, %p15;
	add.s32 	%r86, %r83, %r85;
	ld.global.u32 	%r87, [%rd6+20];
	setp.eq.s32 	%p16, %r87, %r36;
	selp.u32 	%r88, 1, 0, %p16;
	add.s32 	%r89, %r86, %r88;
	ld.global.u32 	%r90, [%rd6+24];
	setp.eq.s32 	%p17, %r90, %r36;
	selp.u32 	%r91, 1, 0, %p17;
	add.s32 	%r92, %r89, %r91;
	ld.global.u32 	%r93, [%rd6+28];
	setp.eq.s32 	%p18, %r93, %r36;
	selp.u32 	%r94, 1, 0, %p18;
	add.s32 	%r148, %r92, %r94;
	add.s32 	%r137, %r137, 16;
	add.s32 	%r133, %r133, 16;
	setp.ne.s32 	%p19, %r133, 0;
	@%p19 bra 	$L__BB0_3;
$L__BB0_4:
	setp.eq.s32 	%p20, %r5, 0;
	@%p20 bra 	$L__BB0_13;
	and.b32  	%r16, %r4, 7;
	setp.lt.u32 	%p21, %r5, 8;
	@%p21 bra 	$L__BB0_7;
	mul.wide.s32 	%rd7, %r137, 4;
	add.s64 	%rd8, %rd1, %rd7;
	ld.global.u32 	%r96, [%rd8];
	setp.eq.s32 	%p22, %r96, %r36;
	selp.u32 	%r97, 1, 0, %p22;
	add.s32 	%r98, %r148, %r97;
	ld.global.u32 	%r99, [%rd8+4];
	setp.eq.s32 	%p23, %r99, %r36;
	selp.u32 	%r100, 1, 0, %p23;
	add.s32 	%r101, %r98, %r100;
	ld.global.u32 	%r102, [%rd8+8];
	setp.eq.s32 	%p24, %r102, %r36;
	selp.u32 	%r103, 1, 0, %p24;
	add.s32 	%r104, %r101, %r103;
	ld.global.u32 	%r105, [%rd8+12];
	setp.eq.s32 	%p25, %r105, %r36;
	selp.u32 	%r106, 1, 0, %p25;
	add.s32 	%r107, %r104, %r106;
	ld.global.u32 	%r108, [%rd8+16];
	setp.eq.s32 	%p26, %r108, %r36;
	selp.u32 	%r109, 1, 0, %p26;
	add.s32 	%r110, %r107, %r109;
	ld.global.u32 	%r111, [%rd8+20];
	setp.eq.s32 	%p27, %r111, %r36;
	selp.u32 	%r112, 1, 0, %p27;
	add.s32 	%r113, %r110, %r112;
	ld.global.u32 	%r114, [%rd8+24];
	setp.eq.s32 	%p28, %r114, %r36;
	selp.u32 	%r115, 1, 0, %p28;
	add.s32 	%r116, %r113, %r115;
	ld.global.u32 	%r117, [%rd8+28];
	setp.eq.s32 	%p29, %r117, %r36;
	selp.u32 	%r118, 1, 0, %p29;
	add.s32 	%r148, %r116, %r118;
	add.s32 	%r137, %r137, 8;
$L__BB0_7:
	setp.eq.s32 	%p30, %r16, 0;
	@%p30 bra 	$L__BB0_13;
	and.b32  	%r22, %r4, 3;
	setp.lt.u32 	%p31, %r16, 4;
	@%p31 bra 	$L__BB0_10;
	mul.wide.s32 	%rd9, %r137, 4;
	add.s64 	%rd10, %rd1, %rd9;
	ld.global.u32 	%r120, [%rd10];
	setp.eq.s32 	%p32, %r120, %r36;
	selp.u32 	%r121, 1, 0, %p32;
	add.s32 	%r122, %r148, %r121;
	ld.global.u32 	%r123, [%rd10+4];
	setp.eq.s32 	%p33, %r123, %r36;
	selp.u32 	%r124, 1, 0, %p33;
	add.s32 	%r125, %r122, %r124;
	ld.global.u32 	%r126, [%rd10+8];
	setp.eq.s32 	%p34, %r126, %r36;
	selp.u32 	%r127, 1, 0, %p34;
	add.s32 	%r128, %r125, %r127;
	ld.global.u32 	%r129, [%rd10+12];
	setp.eq.s32 	%p35, %r129, %r36;
	selp.u32 	%r130, 1, 0, %p35;
	add.s32 	%r148, %r128, %r130;
	add.s32 	%r137, %r137, 4;
$L__BB0_10:
	setp.eq.s32 	%p36, %r22, 0;
	@%p36 bra 	$L__BB0_13;
	neg.s32 	%r145, %r22;
$L__BB0_12:
	.pragma "nounroll";
	mul.wide.s32 	%rd11, %r137, 4;
	add.s64 	%rd12, %rd1, %rd11;
	ld.global.u32 	%r131, [%rd12];
	setp.eq.s32 	%p37, %r131, %r36;
	selp.u32 	%r132, 1, 0, %p37;
	add.s32 	%r148, %r148, %r132;
	add.s32 	%r137, %r137, 1;
	add.s32 	%r145, %r145, 1;
	setp.ne.s32 	%p38, %r145, 0;
	@%p38 bra 	$L__BB0_12;
$L__BB0_13:
	cvta.to.global.u64 	%rd13, %rd3;
	mul.wide.u32 	%rd14, %r2, 4;
	add.s64 	%rd15, %rd13, %rd14;
	st.global.u32 	[%rd15], %r148;
	ret;

}
	// .globl	_Z10initializePii
.visible .entry _Z10initializePii(
	.param .u64 .ptr .align 1 _Z10initializePii_param_0,
	.param .u32 _Z10initializePii_param_1
)
{
	.reg .pred 	%p<3>;
	.reg .b32 	%r<10>;
	.reg .b64 	%rd<5>;

	ld.param.u64 	%rd2, [_Z10initializePii_param_0];
	ld.param.u32 	%r5, [_Z10initializePii_param_1];
	mov.u32 	%r6, %tid.x;
	mov.u32 	%r1, %ntid.x;
	mov.u32 	%r7, %ctaid.x;
	mad.lo.s32 	%r9, %r1, %r7, %r6;
	setp.ge.s32 	%p1, %r9, %r5;
	@%p1 bra 	$L__BB1_3;
	cvta.to.global.u64 	%rd1, %rd2;
$L__BB1_2:
	mul.wide.s32 	%rd3, %r9, 4;
	add.s64 	%rd4, %rd1, %rd3;
	mov.b32 	%r8, 50;
	st.global.u32 	[%rd4], %r8;
	add.s32 	%r9, %r9, %r1;
	setp.lt.s32 	%p2, %r9, %r5;
	@%p2 bra 	$L__BB1_2;
$L__BB1_3:
	ret;

}


// ===== COMPILED SASS (sm_100) =====

	.target	sm_100

	.elftype	@"ET_EXEC"


//--------------------- .note.nv.tkinfo           --------------------------
	.section	.note.nv.tkinfo,"",@"SHT_NOTE"
	.sectionflags	@"SHF_NOTE_NV_TKINFO"
	.tkinfo
        /*0018*/ 	.word	0x00000002
        /*0030*/ 	.string	""
        /*0030*/ 	.string	"ptxas"
        /*0030*/ 	.string	"Cuda compilation tools, release 13.0, V13.0.88"
        /*0030*/ 	.string	"Build cuda_13.0.r13.0/compiler.36424714_0"
        /*0030*/ 	.string	"-arch sm_100 -m 64 "



//--------------------- .note.nv.cuinfo           --------------------------
	.section	.note.nv.cuinfo,"",@"SHT_NOTE"
	.sectionflags	@"SHF_NOTE_NV_CUINFO"
        /*0018*/ 	.short	0x0002
        /*001a*/ 	.short	0x0064
        /*001c*/ 	.short	0x0082
	.zero		2


//--------------------- .nv.info                  --------------------------
	.section	.nv.info,"",@"SHT_CUDA_INFO"
	.align	4


	//----- nvinfo : EIATTR_REGCOUNT
	.align		4
        /*0000*/ 	.byte	0x04, 0x2f
        /*0002*/ 	.short	(.L_1 - .L_0)
	.align		4
.L_0:
        /*0004*/ 	.word	index@(_Z9countElemiiPiS_)
        /*0008*/ 	.word	0x0000001d


	//----- nvinfo : EIATTR_FRAME_SIZE
	.align		4
.L_1:
        /*000c*/ 	.byte	0x04, 0x11
        /*000e*/ 	.short	(.L_3 - .L_2)
	.align		4
.L_2:
        /*0010*/ 	.word	index@(_Z9countElemiiPiS_)
        /*0014*/ 	.word	0x00000000


	//----- nvinfo : EIATTR_REGCOUNT
	.align		4
.L_3:
        /*0018*/ 	.byte	0x04, 0x2f
        /*001a*/ 	.short	(.L_5 - .L_4)
	.align		4
.L_4:
        /*001c*/ 	.word	index@(_Z10initializePii)
        /*0020*/ 	.word	0x0000000a


	//----- nvinfo : EIATTR_FRAME_SIZE
	.align		4
.L_5:
        /*0024*/ 	.byte	0x04, 0x11
        /*0026*/ 	.short	(.L_7 - .L_6)
	.align		4
.L_6:
        /*0028*/ 	.word	index@(_Z10initializePii)
        /*002c*/ 	.word	0x00000000


	//----- nvinfo : EIATTR_MIN_STACK_SIZE
	.align		4
.L_7:
        /*0030*/ 	.byte	0x04, 0x12
        /*0032*/ 	.short	(.L_9 - .L_8)
	.align		4
.L_8:
        /*0034*/ 	.word	index@(_Z10initializePii)
        /*0038*/ 	.word	0x00000000


	//----- nvinfo : EIATTR_MIN_STACK_SIZE
	.align		4
.L_9:
        /*003c*/ 	.byte	0x04, 0x12
        /*003e*/ 	.short	(.L_11 - .L_10)
	.align		4
.L_10:
        /*0040*/ 	.word	index@(_Z9countElemiiPiS_)
        /*0044*/ 	.word	0x00000000
.L_11:


//--------------------- .nv.compat                --------------------------
	.section	.nv.compat,"",@"SHT_CUDA_COMPAT_INFO"
	.align	4
        /*0000*/ 	.byte	0x02, 0x09, 0x00, 0x00, 0x02, 0x02, 0x01, 0x00, 0x02, 0x05, 0x05, 0x00, 0x03, 0x07, 0x01, 0x01
        /*0010*/ 	.byte	0x02, 0x03, 0x00, 0x00, 0x02, 0x06, 0x01, 0x00, 0x04, 0x0b, 0x08, 0x00, 0x09, 0x00, 0x00, 0x00
        /*0020*/ 	.byte	0x00, 0x00, 0x00, 0x00


//--------------------- .nv.info._Z10initializePii --------------------------
	.section	.nv.info._Z10initializePii,"",@"SHT_CUDA_INFO"
	.sectionflags	@""
	.align	4


	//----- nvinfo : EIATTR_CUDA_API_VERSION
	.align		4
        /*0000*/ 	.byte	0x04, 0x37
        /*0002*/ 	.short	(.L_13 - .L_12)
.L_12:
        /*0004*/ 	.word	0x00000082


	//----- nvinfo : EIATTR_KPARAM_INFO
	.align		4
.L_13:
        /*0008*/ 	.byte	0x04, 0x17
        /*000a*/ 	.short	(.L_15 - .L_14)
.L_14:
        /*000c*/ 	.word	0x00000000
        /*0010*/ 	.short	0x0001
        /*0012*/ 	.short	0x0008
        /*0014*/ 	.byte	0x00, 0xf0, 0x11, 0x00


	//----- nvinfo : EIATTR_KPARAM_INFO
	.align		4
.L_15:
        /*0018*/ 	.byte	0x04, 0x17
        /*001a*/ 	.short	(.L_17 - .L_16)
.L_16:
        /*001c*/ 	.word	0x00000000
        /*0020*/ 	.short	0x0000
        /*0022*/ 	.short	0x0000
        /*0024*/ 	.byte	0x00, 0xf5, 0x21, 0x00


	//----- nvinfo : EIATTR_SPARSE_MMA_MASK
	.align		4
.L_17:
        /*0028*/ 	.byte	0x03, 0x50
        /*002a*/ 	.short	0x0000


	//----- nvinfo : EIATTR_MAXREG_COUNT
	.align		4
        /*002c*/ 	.byte	0x03, 0x1b
        /*002e*/ 	.short	0x00ff


	//----- nvinfo : EIATTR_MERCURY_ISA_VERSION
	.align		4
        /*0030*/ 	.byte	0x03, 0x5f
        /*0032*/ 	.short	0x0101


	//----- nvinfo : EIATTR_VRC_CTA_INIT_COUNT
	.align		4
        /*0034*/ 	.byte	0x02, 0x4a
	.zero		1
	.zero		1


	//----- nvinfo : EIATTR_EXIT_INSTR_OFFSETS
	.align		4
        /*0038*/ 	.byte	0x04, 0x1c
        /*003a*/ 	.short	(.L_19 - .L_18)


	//   ....[0]....
.L_18:
        /*003c*/ 	.word	0x00000070


	//   ....[1]....
        /*0040*/ 	.word	0x00000100


	//----- nvinfo : EIATTR_CRS_STACK_SIZE
	.align		4
.L_19:
        /*0044*/ 	.byte	0x04, 0x1e
        /*0046*/ 	.short	(.L_21 - .L_20)
.L_20:
        /*0048*/ 	.word	0x00000000


	//----- nvinfo : EIATTR_CBANK_PARAM_SIZE
	.align		4
.L_21:
        /*004c*/ 	.byte	0x03, 0x19
        /*004e*/ 	.short	0x000c


	//----- nvinfo : EIATTR_PARAM_CBANK
	.align		4
        /*0050*/ 	.byte	0x04, 0x0a
        /*0052*/ 	.short	(.L_23 - .L_22)
	.align		4
.L_22:
        /*0054*/ 	.word	index@(.nv.constant0._Z10initializePii)
        /*0058*/ 	.short	0x0380
        /*005a*/ 	.short	0x000c


	//----- nvinfo : EIATTR_SW_WAR
	.align		4
.L_23:
        /*005c*/ 	.byte	0x04, 0x36
        /*005e*/ 	.short	(.L_25 - .L_24)
.L_24:
        /*0060*/ 	.word	0x00000008
.L_25:


//--------------------- .nv.info._Z9countElemiiPiS_ --------------------------
	.section	.nv.info._Z9countElemiiPiS_,"",@"SHT_CUDA_INFO"
	.sectionflags	@""
	.align	4


	//----- nvinfo : EIATTR_CUDA_API_VERSION
	.align		4
        /*0000*/ 	.byte	0x04, 0x37
        /*0002*/ 	.short	(.L_27 - .L_26)
.L_26:
        /*0004*/ 	.word	0x00000082


	//----- nvinfo : EIATTR_KPARAM_INFO
	.align		4
.L_27:
        /*0008*/ 	.byte	0x04, 0x17
        /*000a*/ 	.short	(.L_29 - .L_28)
.L_28:
        /*000c*/ 	.word	0x00000000
        /*0010*/ 	.short	0x0003
        /*0012*/ 	.short	0x0010
        /*0014*/ 	.byte	0x00, 0xf5, 0x21, 0x00


	//----- nvinfo : EIATTR_KPARAM_INFO
	.align		4
.L_29:
        /*0018*/ 	.byte	0x04, 0x17
        /*001a*/ 	.short	(.L_31 - .L_30)
.L_30:
        /*001c*/ 	.word	0x00000000
        /*0020*/ 	.short	0x0002
        /*0022*/ 	.short	0x0008
        /*0024*/ 	.byte	0x00, 0xf5, 0x21, 0x00


	//----- nvinfo : EIATTR_KPARAM_INFO
	.align		4
.L_31:
        /*0028*/ 	.byte	0x04, 0x17
        /*002a*/ 	.short	(.L_33 - .L_32)
.L_32:
        /*002c*/ 	.word	0x00000000
        /*0030*/ 	.short	0x0001
        /*0032*/ 	.short	0x0004
        /*0034*/ 	.byte	0x00, 0xf0, 0x11, 0x00


	//----- nvinfo : EIATTR_KPARAM_INFO
	.align		4
.L_33:
        /*0038*/ 	.byte	0x04, 0x17
        /*003a*/ 	.short	(.L_35 - .L_34)
.L_34:
        /*003c*/ 	.word	0x00000000
        /*0040*/ 	.short	0x0000
        /*0042*/ 	.short	0x0000
        /*0044*/ 	.byte	0x00, 0xf0, 0x11, 0x00


	//----- nvinfo : EIATTR_SPARSE_MMA_MASK
	.align		4
.L_35:
        /*0048*/ 	.byte	0x03, 0x50
        /*004a*/ 	.short	0x0000


	//----- nvinfo : EIATTR_MAXREG_COUNT
	.align		4
        /*004c*/ 	.byte	0x03, 0x1b
        /*004e*/ 	.short	0x00ff


	//----- nvinfo : EIATTR_MERCURY_ISA_VERSION
	.align		4
        /*0050*/ 	.byte	0x03, 0x5f
        /*0052*/ 	.short	0x0101


	//----- nvinfo : EIATTR_VRC_CTA_INIT_COUNT
	.align		4
        /*0054*/ 	.byte	0x02, 0x4a
	.zero		1
	.zero		1


	//----- nvinfo : EIATTR_EXIT_INSTR_OFFSETS
	.align		4
        /*0058*/ 	.byte	0x04, 0x1c
        /*005a*/ 	.short	(.L_37 - .L_36)


	//   ....[0]....
.L_36:
        /*005c*/ 	.word	0x00000cb0


	//----- nvinfo : EIATTR_CRS_STACK_SIZE
	.align		4
.L_37:
        /*0060*/ 	.byte	0x04, 0x1e
        /*0062*/ 	.short	(.L_39 - .L_38)
.L_38:
        /*0064*/ 	.word	0x00000000


	//----- nvinfo : EIATTR_CBANK_PARAM_SIZE
	.align		4
.L_39:
        /*0068*/ 	.byte	0x03, 0x19
        /*006a*/ 	.short	0x0018


	//----- nvinfo : EIATTR_PARAM_CBANK
	.align		4
        /*006c*/ 	.byte	0x04, 0x0a
        /*006e*/ 	.short	(.L_41 - .L_40)
	.align		4
.L_40:
        /*0070*/ 	.word	index@(.nv.constant0._Z9countElemiiPiS_)
        /*0074*/ 	.short	0x0380
        /*0076*/ 	.short	0x0018


	//----- nvinfo : EIATTR_SW_WAR
	.align		4
.L_41:
        /*0078*/ 	.byte	0x04, 0x36
        /*007a*/ 	.short	(.L_43 - .L_42)
.L_42:
        /*007c*/ 	.word	0x00000008
.L_43:


//--------------------- .nv.callgraph             --------------------------
	.section	.nv.callgraph,"",@"SHT_CUDA_CALLGRAPH"
	.align	4
	.sectionentsize	8
	.align		4
        /*0000*/ 	.word	0x00000000
	.align		4
        /*0004*/ 	.word	0xffffffff
	.align		4
        /*0008*/ 	.word	0x00000000
	.align		4
        /*000c*/ 	.word	0xfffffffe
	.align		4
        /*0010*/ 	.word	0x00000000
	.align		4
        /*0014*/ 	.word	0xfffffffd
	.align		4
        /*0018*/ 	.word	0x00000000
	.align		4
        /*001c*/ 	.word	0xfffffffc


//--------------------- .text._Z10initializePii   --------------------------
	.section	.text._Z10initializePii,"ax",@progbits
	.align	128
        .global         _Z10initializePii
        .type           _Z10initializePii,@function
        .size           _Z10initializePii,(.L_x_13 - _Z10initializePii)
        .other          _Z10initializePii,@"STO_CUDA_ENTRY STV_DEFAULT"
_Z10initializePii:
.text._Z10initializePii:
[----:B------:R-:W-:Y:S01]  /*0000*/  LDC R1, c[0x0][0x37c] ;  /* 0x0000df00ff017b82 */ /* 0x000fe20000000800 */
[----:B------:R-:W0:Y:S01]  /*0010*/  S2R R0, SR_TID.X ;  /* 0x0000000000007919 */ /* 0x000e220000002100 */
[----:B------:R-:W0:Y:S01]  /*0020*/  LDCU UR6, c[0x0][0x360] ;  /* 0x00006c00ff0677ac */ /* 0x000e220008000800 */
[----:B------:R-:W0:Y:S01]  /*0030*/  S2R R3, SR_CTAID.X ;  /* 0x0000000000037919 */ /* 0x000e220000002500 */
[----:B------:R-:W1:Y:S01]  /*0040*/  LDCU UR7, c[0x0][0x388] ;  /* 0x00007100ff0777ac */ /* 0x000e620008000800 */
[----:B0-----:R-:W-:-:S05]  /*0050*/  IMAD R0, R3, UR6, R0 ;  /* 0x0000000603007c24 */ /* 0x001fca000f8e0200 */
[----:B-1----:R-:W-:-:S13]  /*0060*/  ISETP.GE.AND P0, PT, R0, UR7, PT ;  /* 0x0000000700007c0c */ /* 0x002fda000bf06270 */
[----:B------:R-:W-:Y:S05]  /*0070*/  @P0 EXIT ;  /* 0x000000000000094d */ /* 0x000fea0003800000 */
[----:B------:R-:W0:Y:S01]  /*0080*/  LDC.64 R4, c[0x0][0x380] ;  /* 0x0000e000ff047b82 */ /* 0x000e220000000a00 */
[----:B------:R-:W-:Y:S01]  /*0090*/  HFMA2 R7, -RZ, RZ, 0, 2.98023223876953125e-06 ;  /* 0x00000032ff077431 */ /* 0x000fe200000001ff */
[----:B------:R-:W1:Y:S06]  /*00a0*/  LDCU.64 UR4, c[0x0][0x358] ;  /* 0x00006b00ff0477ac */ /* 0x000e6c0008000a00 */
.L_x_0:
[C---:B0-----:R-:W-:Y:S01]  /*00b0*/  IMAD.WIDE R2, R0.reuse, 0x4, R4 ;  /* 0x0000000400027825 */ /* 0x041fe200078e0204 */
[----:B------:R-:W-:-:S04]  /*00c0*/  IADD3 R0, PT, PT, R0, UR6, RZ ;  /* 0x0000000600007c10 */ /* 0x000fc8000fffe0ff */
[----:B-1----:R2:W-:Y:S01]  /*00d0*/  STG.E desc[UR4][R2.64], R7 ;  /* 0x0000000702007986 */ /* 0x0025e2000c101904 */
[----:B------:R-:W-:-:S13]  /*00e0*/  ISETP.GE.AND P0, PT, R0, UR7, PT ;  /* 0x0000000700007c0c */ /* 0x000fda000bf06270 */
[----:B--2---:R-:W-:Y:S05]  /*00f0*/  @!P0 BRA `(.L_x_0) ;  /* 0xfffffffc00ec8947 */ /* 0x004fea000383ffff */
[----:B------:R-:W-:Y:S05]  /*0100*/  EXIT ;  /* 0x000000000000794d */ /* 0x000fea0003800000 */
.L_x_1:
[----:B------:R-:W-:-:S00]  /*0110*/  BRA `(.L_x_1) ;  /* 0xfffffffc00fc7947 */ /* 0x000fc0000383ffff */
[----:B------:R-:W-:-:S00]  /*0120*/  NOP ;  /* 0x0000000000007918 */ /* 0x000fc00000000000 */
        /* <DEDUP_REMOVED lines=13> */
.L_x_13:


//--------------------- .text._Z9countElemiiPiS_  --------------------------
	.section	.text._Z9countElemiiPiS_,"ax",@progbits
	.align	128
        .global         _Z9countElemiiPiS_
        .type           _Z9countElemiiPiS_,@function
        .size           _Z9countElemiiPiS_,(.L_x_14 - _Z9countElemiiPiS_)
        .other          _Z9countElemiiPiS_,@"STO_CUDA_ENTRY STV_DEFAULT"
_Z9countElemiiPiS_:
.text._Z9countElemiiPiS_:
[----:B------:R-:W-:Y:S01]  /*0000*/  LDC R1, c[0x0][0x37c] ;  /* 0x0000df00ff017b82 */ /* 0x000fe20000000800 */
[----:B------:R-:W0:Y:S07]  /*0010*/  LDCU UR6, c[0x0][0x360] ;  /* 0x00006c00ff0677ac */ /* 0x000e2e0008000800 */
[----:B------:R-:W1:Y:S01]  /*0020*/  LDC R4, c[0x0][0x380] ;  /* 0x0000e000ff047b82 */ /* 0x000e620000000800 */
[----:B------:R-:W2:Y:S01]  /*0030*/  S2R R6, SR_TID.X ;  /* 0x0000000000067919 */ /* 0x000ea20000002100 */
[----:B------:R-:W3:Y:S01]  /*0040*/  LDCU.64 UR4, c[0x0][0x358] ;  /* 0x00006b00ff0477ac */ /* 0x000ee20008000a00 */
[----:B0-----:R-:W0:Y:S01]  /*0050*/  I2F.U32.RP R0, UR6 ;  /* 0x0000000600007d06 */ /* 0x001e220008209000 */
[----:B------:R-:W-:-:S07]  /*0060*/  ISETP.NE.U32.AND P2, PT, RZ, UR6, PT ;  /* 0x00000006ff007c0c */ /* 0x000fce000bf45070 */
[----:B0-----:R-:W0:Y:S02]  /*0070*/  MUFU.RCP R0, R0 ;  /* 0x0000000000007308 */ /* 0x001e240000001000 */
[----:B0-----:R-:W-:-:S06]  /*0080*/  VIADD R2, R0, 0xffffffe ;  /* 0x0ffffffe00027836 */ /* 0x001fcc0000000000 */
[----:B------:R0:W4:Y:S02]  /*0090*/  F2I.FTZ.U32.TRUNC.NTZ R3, R2 ;  /* 0x0000000200037305 */ /* 0x000124000021f000 */
[----:B0-----:R-:W-:Y:S02]  /*00a0*/  IMAD.MOV.U32 R2, RZ, RZ, RZ ;  /* 0x000000ffff027224 */ /* 0x001fe400078e00ff */
[----:B----4-:R-:W-:-:S04]  /*00b0*/  IMAD.MOV R5, RZ, RZ, -R3 ;  /* 0x000000ffff057224 */ /* 0x010fc800078e0a03 */
[----:B------:R-:W-:-:S04]  /*00c0*/  IMAD R5, R5, UR6, RZ ;  /* 0x0000000605057c24 */ /* 0x000fc8000f8e02ff */
[----:B------:R-:W-:-:S06]  /*00d0*/  IMAD.HI.U32 R3, R3, R5, R2 ;  /* 0x0000000503037227 */ /* 0x000fcc00078e0002 */
[----:B-1----:R-:W-:-:S05]  /*00e0*/  IMAD.HI.U32 R3, R3, R4, RZ ;  /* 0x0000000403037227 */ /* 0x002fca00078e00ff */
[----:B------:R-:W-:-:S05]  /*00f0*/  IADD3 R5, PT, PT, -R3, RZ, RZ ;  /* 0x000000ff03057210 */ /* 0x000fca0007ffe1ff */
[----:B------:R-:W-:-:S05]  /*0100*/  IMAD R0, R5, UR6, R4 ;  /* 0x0000000605007c24 */ /* 0x000fca000f8e0204 */
[----:B------:R-:W-:-:S13]  /*0110*/  ISETP.GE.U32.AND P0, PT, R0, UR6, PT ;  /* 0x0000000600007c0c */ /* 0x000fda000bf06070 */
[----:B------:R-:W-:Y:S02]  /*0120*/  @P0 VIADD R0, R0, -UR6 ;  /* 0x8000000600000c36 */ /* 0x000fe40008000000 */
[----:B------:R-:W-:-:S03]  /*0130*/  @P0 VIADD R3, R3, 0x1 ;  /* 0x0000000103030836 */ /* 0x000fc60000000000 */
[----:B------:R-:W-:Y:S01]  /*0140*/  ISETP.GE.U32.AND P1, PT, R0, UR6, PT ;  /* 0x0000000600007c0c */ /* 0x000fe2000bf26070 */
[----:B------:R-:W-:-:S12]  /*0150*/  HFMA2 R0, -RZ, RZ, 0, 0 ;  /* 0x00000000ff007431 */ /* 0x000fd800000001ff */
[----:B------:R-:W-:Y:S01]  /*0160*/  @P1 VIADD R3, R3, 0x1 ;  /* 0x0000000103031836 */ /* 0x000fe20000000000 */
[----:B------:R-:W-:-:S04]  /*0170*/  @!P2 LOP3.LUT R3, RZ, UR6, RZ, 0x33, !PT ;  /* 0x00000006ff03ac12 */ /* 0x000fc8000f8e33ff */
[----:B------:R-:W-:-:S13]  /*0180*/  ISETP.GE.AND P0, PT, R3, 0x1, PT ;  /* 0x000000010300780c */ /* 0x000fda0003f06270 */
[----:B--23--:R-:W-:Y:S05]  /*0190*/  @!P0 BRA `(.L_x_2) ;  /* 0x0000000800b88947 */ /* 0x00cfea0003800000 */
[----:B------:R-:W-:Y:S01]  /*01a0*/  IMAD R7, R3, R6, RZ ;  /* 0x0000000603077224 */ /* 0x000fe200078e02ff */
[----:B------:R-:W0:Y:S01]  /*01b0*/  LDCU UR6, c[0x0][0x384] ;  /* 0x00007080ff0677ac */ /* 0x000e220008000800 */
[----:B------:R-:W-:Y:S02]  /*01c0*/  BSSY.RECONVERGENT B0, `(.L_x_3) ;  /* 0x0000055000007945 */ /* 0x000fe40003800200 */
[----:B------:R-:W-:-:S05]  /*01d0*/  VIADD R0, R7, 0x1 ;  /* 0x0000000107007836 */ /* 0x000fca0000000000 */
[----:B------:R-:W-:-:S05]  /*01e0*/  VIADDMNMX R0, R7, R3, R0, !PT ;  /* 0x0000000307007246 */ /* 0x000fca0007800100 */
[----:B------:R-:W-:Y:S02]  /*01f0*/  IMAD.IADD R8, R0, 0x1, -R7 ;  /* 0x0000000100087824 */ /* 0x000fe400078e0a07 */
[----:B------:R-:W-:-:S03]  /*0200*/  IMAD.IADD R0, R7, 0x1, -R0 ;  /* 0x0000000107007824 */ /* 0x000fc600078e0a00 */
[----:B------:R-:W-:Y:S02]  /*0210*/  LOP3.LUT R24, R8, 0xf, RZ, 0xc0, !PT ;  /* 0x0000000f08187812 */ /* 0x000fe400078ec0ff */
[----:B------:R-:W-:Y:S02]  /*0220*/  ISETP.GT.U32.AND P1, PT, R0, -0x10, PT ;  /* 0xfffffff00000780c */ /* 0x000fe40003f24070 */
[----:B------:R-:W-:Y:S02]  /*0230*/  ISETP.NE.AND P0, PT, R24, RZ, PT ;  /* 0x000000ff1800720c */ /* 0x000fe40003f05270 */
[----:B------:R-:W-:-:S09]  /*0240*/  MOV R0, RZ ;  /* 0x000000ff00007202 */ /* 0x000fd20000000f00 */
[----:B0-----:R-:W-:Y:S05]  /*0250*/  @P1 BRA `(.L_x_4) ;  /* 0x00000004002c1947 */ /* 0x001fea0003800000 */
[----:B------:R-:W0:Y:S01]  /*0260*/  LDC.64 R2, c[0x0][0x388] ;  /* 0x0000e200ff027b82 */ /* 0x000e220000000a00 */
[----:B------:R-:W-:Y:S01]  /*0270*/  LOP3.LUT R9, R8, 0xfffffff0, RZ, 0xc0, !PT ;  /* 0xfffffff008097812 */ /* 0x000fe200078ec0ff */
[----:B------:R-:W-:-:S04]  /*0280*/  IMAD.MOV.U32 R0, RZ, RZ, RZ ;  /* 0x000000ffff007224 */ /* 0x000fc800078e00ff */
[----:B------:R-:W-:Y:S01]  /*0290*/  IMAD.MOV R9, RZ, RZ, -R9 ;  /* 0x000000ffff097224 */ /* 0x000fe200078e0a09 */
[----:B0-----:R-:W-:-:S05]  /*02a0*/  IADD3 R2, P1, PT, R2, 0x20, RZ ;  /* 0x0000002002027810 */ /* 0x001fca0007f3e0ff */
[----:B------:R-:W-:-:S08]  /*02b0*/  IMAD.X R3, RZ, RZ, R3, P1 ;  /* 0x000000ffff037224 */ /* 0x000fd000008e0603 */
.L_x_5:
[----:B------:R-:W-:-:S05]  /*02c0*/  IMAD.WIDE R4, R7, 0x4, R2 ;  /* 0x0000000407047825 */ /* 0x000fca00078e0202 */
[----:B------:R-:W2:Y:S04]  /*02d0*/  LDG.E R26, desc[UR4][R4.64+-0x20] ;  /* 0xffffe004041a7981 */ /* 0x000ea8000c1e1900 */
[----:B------:R-:W3:Y:S04]  /*02e0*/  LDG.E R21, desc[UR4][R4.64+-0x1c] ;  /* 0xffffe40404157981 */ /* 0x000ee8000c1e1900 */
[----:B------:R-:W4:Y:S04]  /*02f0*/  LDG.E R22, desc[UR4][R4.64+-0x18] ;  /* 0xffffe80404167981 */ /* 0x000f28000c1e1900 */
[----:B------:R-:W5:Y:S04]  /*0300*/  LDG.E R23, desc[UR4][R4.64+-0x14] ;  /* 0xffffec0404177981 */ /* 0x000f68000c1e1900 */
        /* <DEDUP_REMOVED lines=11> */
[----:B------:R0:W5:Y:S01]  /*03c0*/  LDG.E R20, desc[UR4][R4.64+0x1c] ;  /* 0x00001c0404147981 */ /* 0x000162000c1e1900 */
[----:B------:R-:W-:-:S02]  /*03d0*/  VIADD R9, R9, 0x10 ;  /* 0x0000001009097836 */ /* 0x000fc40000000000 */
[----:B------:R-:W-:Y:S01]  /*03e0*/  VIADD R7, R7, 0x10 ;  /* 0x0000001007077836 */ /* 0x000fe20000000000 */
[----:B--2---:R-:W-:Y:S02]  /*03f0*/  ISETP.NE.AND P1, PT, R26, UR6, PT ;  /* 0x000000061a007c0c */ /* 0x004fe4000bf25270 */
[----:B---3--:R-:W-:Y:S02]  /*0400*/  ISETP.NE.AND P2, PT, R21, UR6, PT ;  /* 0x0000000615007c0c */ /* 0x008fe4000bf45270 */
[----:B------:R-:W-:-:S09]  /*0410*/  IADD3 R21, PT, PT, R0, 0x1, RZ ;  /* 0x0000000100157810 */ /* 0x000fd20007ffe0ff */
[----:B------:R-:W-:Y:S01]  /*0420*/  @P1 IMAD.MOV R21, RZ, RZ, R0 ;  /* 0x000000ffff151224 */ /* 0x000fe200078e0200 */
[----:B----4-:R-:W-:-:S03]  /*0430*/  ISETP.NE.AND P1, PT, R22, UR6, PT ;  /* 0x0000000616007c0c */ /* 0x010fc6000bf25270 */
[----:B------:R-:W-:Y:S02]  /*0440*/  VIADD R0, R21, 0x1 ;  /* 0x0000000115007836 */ /* 0x000fe40000000000 */
[----:B------:R-:W-:Y:S01]  /*0450*/  @P2 IMAD.MOV R0, RZ, RZ, R21 ;  /* 0x000000ffff002224 */ /* 0x000fe200078e0215 */
[----:B-----5:R-:W-:-:S04]  /*0460*/  ISETP.NE.AND P2, PT, R23, UR6, PT ;  /* 0x0000000617007c0c */ /* 0x020fc8000bf45270 */
[----:B------:R-:W-:-:S03]  /*0470*/  IADD3 R21, PT, PT, R0, 0x1, RZ ;  /* 0x0000000100157810 */ /* 0x000fc60007ffe0ff */
[----:B------:R-:W-:Y:S01]  /*0480*/  @P1 IMAD.MOV R21, RZ, RZ, R0 ;  /* 0x000000ffff151224 */ /* 0x000fe200078e0200 */
[----:B------:R-:W-:-:S03]  /*0490*/  ISETP.NE.AND P1, PT, R25, UR6, PT ;  /* 0x0000000619007c0c */ /* 0x000fc6000bf25270 */
[----:B------:R-:W-:Y:S02]  /*04a0*/  VIADD R0, R21, 0x1 ;  /* 0x0000000115007836 */ /* 0x000fe40000000000 */
[----:B------:R-:W-:Y:S01]  /*04b0*/  @P2 IMAD.MOV R0, RZ, RZ, R21 ;  /* 0x000000ffff002224 */ /* 0x000fe200078e0215 */
[----:B------:R-:W-:-:S04]  /*04c0*/  ISETP.NE.AND P2, PT, R19, UR6, PT ;  /* 0x0000000613007c0c */ /* 0x000fc8000bf45270 */
[----:B0-----:R-:W-:-:S03]  /*04d0*/  IADD3 R4, PT, PT, R0, 0x1, RZ ;  /* 0x0000000100047810 */ /* 0x001fc60007ffe0ff */
[----:B------:R-:W-:Y:S01]  /*04e0*/  @P1 IMAD.MOV R4, RZ, RZ, R0 ;  /* 0x000000ffff041224 */ /* 0x000fe200078e0200 */
[----:B------:R-:W-:-:S03]  /*04f0*/  ISETP.NE.AND P1, PT, R18, UR6, PT ;  /* 0x0000000612007c0c */ /* 0x000fc6000bf25270 */
[----:B------:R-:W-:Y:S02]  /*0500*/  VIADD R0, R4, 0x1 ;  /* 0x0000000104007836 */ /* 0x000fe40000000000 */
[----:B------:R-:W-:Y:S01]  /*0510*/  @P2 IMAD.MOV R0, RZ, RZ, R4 ;  /* 0x000000ffff002224 */ /* 0x000fe200078e0204 */
[----:B------:R-:W-:-:S04]  /*0520*/  ISETP.NE.AND P2, PT, R17, UR6, PT ;  /* 0x0000000611007c0c */ /* 0x000fc8000bf45270 */
[----:B------:R-:W-:-:S03]  /*0530*/  IADD3 R4, PT, PT, R0, 0x1, RZ ;  /* 0x0000000100047810 */ /* 0x000fc60007ffe0ff */
        /* <DEDUP_REMOVED lines=25> */
[----:B------:R-:W-:-:S04]  /*06d0*/  ISETP.NE.AND P1, PT, R9, RZ, PT ;  /* 0x000000ff0900720c */ /* 0x000fc80003f25270 */
[----:B------:R-:W-:Y:S01]  /*06e0*/  IADD3 R0, PT, PT, R4, 0x1, RZ ;  /* 0x0000000104007810 */ /* 0x000fe20007ffe0ff */
[----:B------:R-:W-:-:S08]  /*06f0*/  @P2 IMAD.MOV R0, RZ, RZ, R4 ;  /* 0x000000ffff002224 */ /* 0x000fd000078e0204 */
[----:B------:R-:W-:Y:S05]  /*0700*/  @P1 BRA `(.L_x_5) ;  /* 0xfffffff800ec1947 */ /* 0x000fea000383ffff */
.L_x_4:
[----:B------:R-:W-:Y:S05]  /*0710*/  BSYNC.RECONVERGENT B0 ;  /* 0x0000000000007941 */ /* 0x000fea0003800200 */
.L_x_3:
[----:B------:R-:W-:Y:S04]  /*0720*/  BSSY.RECONVERGENT B0, `(.L_x_2) ;  /* 0x0000055000007945 */ /* 0x000fe80003800200 */
[----:B------:R-:W-:Y:S05]  /*0730*/  @!P0 BRA `(.L_x_6) ;  /* 0x00000004004c8947 */ /* 0x000fea0003800000 */
[----:B------:R-:W-:Y:S01]  /*0740*/  ISETP.GE.U32.AND P1, PT, R24, 0x8, PT ;  /* 0x000000081800780c */ /* 0x000fe20003f26070 */
[----:B------:R-:W-:Y:S01]  /*0750*/  BSSY.RECONVERGENT B1, `(.L_x_7) ;  /* 0x0000028000017945 */ /* 0x000fe20003800200 */
[----:B------:R-:W-:-:S04]  /*0760*/  LOP3.LUT R15, R8, 0x7, RZ, 0xc0, !PT ;  /* 0x00000007080f7812 */ /* 0x000fc800078ec0ff */
[----:B------:R-:W-:-:S07]  /*0770*/  ISETP.NE.AND P0, PT, R15, RZ, PT ;  /* 0x000000ff0f00720c */ /* 0x000fce0003f05270 */
[----:B------:R-:W-:Y:S06]  /*0780*/  @!P1 BRA `(.L_x_8) ;  /* 0x0000000000909947 */ /* 0x000fec0003800000 */
[----:B------:R-:W0:Y:S01]  /*0790*/  LDC.64 R2, c[0x0][0x388] ;  /* 0x0000e200ff027b82 */ /* 0x000e220000000a00 */
[----:B------:R-:W1:Y:S01]  /*07a0*/  LDCU UR6, c[0x0][0x384] ;  /* 0x00007080ff0677ac */ /* 0x000e620008000800 */
[----:B0-----:R-:W-:-:S05]  /*07b0*/  IMAD.WIDE R2, R7, 0x4, R2 ;  /* 0x0000000407027825 */ /* 0x001fca00078e0202 */
[----:B------:R-:W1:Y:S04]  /*07c0*/  LDG.E R14, desc[UR4][R2.64] ;  /* 0x00000004020e7981 */ /* 0x000e68000c1e1900 */
[----:B------:R-:W2:Y:S04]  /*07d0*/  LDG.E R4, desc[UR4][R2.64+0x4] ;  /* 0x0000040402047981 */ /* 0x000ea8000c1e1900 */
[----:B------:R-:W3:Y:S04]  /*07e0*/  LDG.E R5, desc[UR4][R2.64+0x8] ;  /* 0x0000080402057981 */ /* 0x000ee8000c1e1900 */
[----:B------:R-:W4:Y:S04]  /*07f0*/  LDG.E R9, desc[UR4][R2.64+0xc] ;  /* 0x00000c0402097981 */ /* 0x000f28000c1e1900 */
[----:B------:R-:W5:Y:S04]  /*0800*/  LDG.E R10, desc[UR4][R2.64+0x10] ;  /* 0x00001004020a7981 */ /* 0x000f68000c1e1900 */
[----:B------:R-:W5:Y:S04]  /*0810*/  LDG.E R11, desc[UR4][R2.64+0x14] ;  /* 0x00001404020b7981 */ /* 0x000f68000c1e1900 */
[----:B------:R-:W5:Y:S04]  /*0820*/  LDG.E R12, desc[UR4][R2.64+0x18] ;  /* 0x00001804020c7981 */ /* 0x000f68000c1e1900 */
[----:B------:R0:W5:Y:S01]  /*0830*/  LDG.E R13, desc[UR4][R2.64+0x1c] ;  /* 0x00001c04020d7981 */ /* 0x000162000c1e1900 */
[----:B------:R-:W-:-:S02]  /*0840*/  IADD3 R7, PT, PT, R7, 0x8, RZ ;  /* 0x0000000807077810 */ /* 0x000fc40007ffe0ff */
[----:B-1----:R-:W-:Y:S02]  /*0850*/  ISETP.NE.AND P2, PT, R14, UR6, PT ;  /* 0x000000060e007c0c */ /* 0x002fe4000bf45270 */
[----:B--2---:R-:W-:Y:S02]  /*0860*/  ISETP.NE.AND P1, PT, R4, UR6, PT ;  /* 0x0000000604007c0c */ /* 0x004fe4000bf25270 */
[----:B------:R-:W-:-:S09]  /*0870*/  IADD3 R4, PT, PT, R0, 0x1, RZ ;  /* 0x0000000100047810 */ /* 0x000fd20007ffe0ff */
[----:B------:R-:W-:Y:S01]  /*0880*/  @P2 IMAD.MOV R4, RZ, RZ, R0 ;  /* 0x000000ffff042224 */ /* 0x000fe200078e0200 */
[----:B---3--:R-:W-:-:S03]  /*0890*/  ISETP.NE.AND P2, PT, R5, UR6, PT ;  /* 0x0000000605007c0c */ /* 0x008fc6000bf45270 */
[C---:B------:R-:W-:Y:S01]  /*08a0*/  VIADD R0, R4.reuse, 0x1 ;  /* 0x0000000104007836 */ /* 0x040fe20000000000 */
[----:B------:R-:W-:Y:S02]  /*08b0*/  @P1 IADD3 R0, PT, PT, R4, RZ, RZ ;  /* 0x000000ff04001210 */ /* 0x000fe40007ffe0ff */
[----:B----4-:R-:W-:-:S03]  /*08c0*/  ISETP.NE.AND P1, PT, R9, UR6, PT ;  /* 0x0000000609007c0c */ /* 0x010fc6000bf25270 */
[----:B------:R-:W-:-:S04]  /*08d0*/  VIADD R4, R0, 0x1 ;  /* 0x0000000100047836 */ /* 0x000fc80000000000 */
[----:B------:R-:W-:Y:S01]  /*08e0*/  @P2 IMAD.MOV R4, RZ, RZ, R0 ;  /* 0x000000ffff042224 */ /* 0x000fe200078e0200 */
[----:B-----5:R-:W-:-:S04]  /*08f0*/  ISETP.NE.AND P2, PT, R10, UR6, PT ;  /* 0x000000060a007c0c */ /* 0x020fc8000bf45270 */
[----:B------:R-:W-:Y:S01]  /*0900*/  IADD3 R0, PT, PT, R4, 0x1, RZ ;  /* 0x0000000104007810 */ /* 0x000fe20007ffe0ff */
[----:B------:R-:W-:Y:S01]  /*0910*/  @P1 IMAD.MOV R0, RZ, RZ, R4 ;  /* 0x000000ffff001224 */ /* 0x000fe200078e0204 */
[----:B------:R-:W-:-:S03]  /*0920*/  ISETP.NE.AND P1, PT, R11, UR6, PT ;  /* 0x000000060b007c0c */ /* 0x000fc6000bf25270 */
[----:B0-----:R-:W-:-:S04]  /*0930*/  VIADD R2, R0, 0x1 ;  /* 0x0000000100027836 */ /* 0x001fc80000000000 */
[----:B------:R-:W-:Y:S02]  /*0940*/  @P2 IADD3 R2, PT, PT, R0, RZ, RZ ;  /* 0x000000ff00022210 */ /* 0x000fe40007ffe0ff */
[----:B------:R-:W-:-:S03]  /*0950*/  ISETP.NE.AND P2, PT, R12, UR6, PT ;  /* 0x000000060c007c0c */ /* 0x000fc6000bf45270 */
[----:B------:R-:W-:Y:S02]  /*0960*/  VIADD R0, R2, 0x1 ;  /* 0x0000000102007836 */ /* 0x000fe40000000000 */
[----:B------:R-:W-:Y:S01]  /*0970*/  @P1 IMAD.MOV R0, RZ, RZ, R2 ;  /* 0x000000ffff001224 */ /* 0x000fe200078e0202 */
[----:B------:R-:W-:-:S04]  /*0980*/  ISETP.NE.AND P1, PT, R13, UR6, PT ;  /* 0x000000060d007c0c */ /* 0x000fc8000bf25270 */
[----:B------:R-:W-:-:S03]  /*0990*/  IADD3 R2, PT, PT, R0, 0x1, RZ ;  /* 0x0000000100027810 */ /* 0x000fc60007ffe0ff */
[----:B------:R-:W-:-:S04]  /*09a0*/  @P2 IMAD.MOV R2, RZ, RZ, R0 ;  /* 0x000000ffff022224 */ /* 0x000fc800078e0200 */
[----:B------:R-:W-:Y:S02]  /*09b0*/  VIADD R0, R2, 0x1 ;  /* 0x0000000102007836 */ /* 0x000fe40000000000 */
[----:B------:R-:W-:-:S07]  /*09c0*/  @P1 IMAD.MOV R0, RZ, RZ, R2 ;  /* 0x000000ffff001224 */ /* 0x000fce00078e0202 */
.L_x_8:
[----:B------:R-:W-:Y:S05]  /*09d0*/  BSYNC.RECONVERGENT B1 ;  /* 0x0000000000017941 */ /* 0x000fea0003800200 */
.L_x_7:
        /* <DEDUP_REMOVED lines=12> */
[----:B------:R-:W4:Y:S01]  /*0aa0*/  LDG.E R9, desc[UR4][R2.64+0xc] ;  /* 0x00000c0402097981 */ /* 0x000f22000c1e1900 */
[----:B------:R-:W-:-:S02]  /*0ab0*/  IADD3 R7, PT, PT, R7, 0x4, RZ ;  /* 0x0000000407077810 */ /* 0x000fc40007ffe0ff */
[----:B-1----:R-:W-:Y:S02]  /*0ac0*/  ISETP.NE.AND P2, PT, R10, UR6, PT ;  /* 0x000000060a007c0c */ /* 0x002fe4000bf45270 */
[----:B--2---:R-:W-:Y:S01]  /*0ad0*/  ISETP.NE.AND P1, PT, R4, UR6, PT ;  /* 0x0000000604007c0c */ /* 0x004fe2000bf25270 */
[----:B------:R-:W-:-:S10]  /*0ae0*/  VIADD R4, R0, 0x1 ;  /* 0x0000000100047836 */ /* 0x000fd40000000000 */
[----:B------:R-:W-:Y:S02]  /*0af0*/  @P2 IADD3 R4, PT, PT, R0, RZ, RZ ;  /* 0x000000ff00042210 */ /* 0x000fe40007ffe0ff */
[----:B---3--:R-:W-:-:S03]  /*0b00*/  ISETP.NE.AND P2, PT, R5, UR6, PT ;  /* 0x0000000605007c0c */ /* 0x008fc6000bf45270 */
[----:B------:R-:W-:Y:S02]  /*0b10*/  VIADD R0, R4, 0x1 ;  /* 0x0000000104007836 */ /* 0x000fe40000000000 */
[----:B------:R-:W-:Y:S01]  /*0b20*/  @P1 IMAD.MOV R0, RZ, RZ, R4 ;  /* 0x000000ffff001224 */ /* 0x000fe200078e0204 */
[----:B----4-:R-:W-:-:S04]  /*0b30*/  ISETP.NE.AND P1, PT, R9, UR6, PT ;  /* 0x0000000609007c0c */ /* 0x010fc8000bf25270 */
[----:B------:R-:W-:-:S03]  /*0b40*/  IADD3 R4, PT, PT, R0, 0x1, RZ ;  /* 0x0000000100047810 */ /* 0x000fc60007ffe0ff */
[----:B------:R-:W-:-:S04]  /*0b50*/  @P2 IMAD.MOV R4, RZ, RZ, R0 ;  /* 0x000000ffff042224 */ /* 0x000fc800078e0200 */
[----:B------:R-:W-:Y:S02]  /*0b60*/  VIADD R0, R4, 0x1 ;  /* 0x0000000104007836 */ /* 0x000fe40000000000 */
[----:B------:R-:W-:-:S07]  /*0b70*/  @P1 IMAD.MOV R0, RZ, RZ, R4 ;  /* 0x000000ffff001224 */ /* 0x000fce00078e0204 */
.L_x_10:
[----:B------:R-:W-:Y:S05]  /*0b80*/  BSYNC.RECONVERGENT B1 ;  /* 0x0000000000017941 */ /* 0x000fea0003800200 */
.L_x_9:
[----:B------:R-:W-:Y:S05]  /*0b90*/  @!P0 BRA `(.L_x_6) ;  /* 0x0000000000348947 */ /* 0x000fea0003800000 */
[----:B------:R-:W0:Y:S01]  /*0ba0*/  LDC.64 R4, c[0x0][0x388] ;  /* 0x0000e200ff047b82 */ /* 0x000e220000000a00 */
[----:B------:R-:W-:-:S07]  /*0bb0*/  IMAD.MOV R8, RZ, RZ, -R8 ;  /* 0x000000ffff087224 */ /* 0x000fce00078e0a08 */
.L_x_11:
[C---:B0-----:R-:W-:Y:S01]  /*0bc0*/  IMAD.WIDE R2, R7.reuse, 0x4, R4 ;  /* 0x0000000407027825 */ /* 0x041fe200078e0204 */
[----:B------:R-:W0:Y:S05]  /*0bd0*/  LDCU UR6, c[0x0][0x384] ;  /* 0x00007080ff0677ac */ /* 0x000e2a0008000800 */
[----:B------:R-:W0:Y:S01]  /*0be0*/  LDG.E R2, desc[UR4][R2.64] ;  /* 0x0000000402027981 */ /* 0x000e22000c1e1900 */
[----:B------:R-:W-:Y:S01]  /*0bf0*/  IADD3 R8, PT, PT, R8, 0x1, RZ ;  /* 0x0000000108087810 */ /* 0x000fe20007ffe0ff */
[----:B------:R-:W-:Y:S01]  /*0c00*/  VIADD R9, R0, 0x1 ;  /* 0x0000000100097836 */ /* 0x000fe20000000000 */
[----:B------:R-:W-:Y:S02]  /*0c10*/  IADD3 R7, PT, PT, R7, 0x1, RZ ;  /* 0x0000000107077810 */ /* 0x000fe40007ffe0ff */
[----:B------:R-:W-:-:S02]  /*0c20*/  ISETP.NE.AND P1, PT, R8, RZ, PT ;  /* 0x000000ff0800720c */ /* 0x000fc40003f25270 */
[----:B0-----:R-:W-:-:S13]  /*0c30*/  ISETP.NE.AND P0, PT, R2, UR6, PT ;  /* 0x0000000602007c0c */ /* 0x001fda000bf05270 */
[----:B------:R-:W-:-:S04]  /*0c40*/  @P0 IMAD.MOV R9, RZ, RZ, R0 ;  /* 0x000000ffff090224 */ /* 0x000fc800078e0200 */
[----:B------:R-:W-:Y:S01]  /*0c50*/  IMAD.MOV.U32 R0, RZ, RZ, R9 ;  /* 0x000000ffff007224 */ /* 0x000fe200078e0009 */
[----:B------:R-:W-:Y:S06]  /*0c60*/  @P1 BRA `(.L_x_11) ;  /* 0xfffffffc00d41947 */ /* 0x000fec000383ffff */
.L_x_6:
[----:B------:R-:W-:Y:S05]  /*0c70*/  BSYNC.RECONVERGENT B0 ;  /* 0x0000000000007941 */ /* 0x000fea0003800200 */
.L_x_2:
[----:B------:R-:W0:Y:S02]  /*0c80*/  LDC.64 R2, c[0x0][0x390] ;  /* 0x0000e400ff027b82 */ /* 0x000e240000000a00 */
[----:B0-----:R-:W-:-:S05]  /*0c90*/  IMAD.WIDE.U32 R6, R6, 0x4, R2 ;  /* 0x0000000406067825 */ /* 0x001fca00078e0002 */
[----:B------:R-:W-:Y:S01]  /*0ca0*/  STG.E desc[UR4][R6.64], R0 ;  /* 0x0000000006007986 */ /* 0x000fe2000c101904 */
[----:B------:R-:W-:Y:S05]  /*0cb0*/  EXIT ;  /* 0x000000000000794d */ /* 0x000fea0003800000 */
.L_x_12:
        /* <DEDUP_REMOVED lines=12> */
.L_x_14:


//--------------------- .nv.shared.reserved.0     --------------------------
	.section	.nv.shared.reserved.0,"aw",@nobits
	.weak		__nv_reservedSMEM_offset_0_alias
	.size		__nv_reservedSMEM_offset_0_alias, 0, 64
	.other		__nv_reservedSMEM_offset_0_alias,@"STO_CUDA_RESERVED_SHARED STV_DEFAULT"
__nv_reservedSMEM_offset_0_alias:
	.zero		0
	.zero		64


//--------------------- .nv.constant0._Z10initializePii --------------------------
	.section	.nv.constant0._Z10initializePii,"a",@progbits
	.sectionflags	@""
	.align	4
.nv.constant0._Z10initializePii:
	.zero		908


//--------------------- .nv.constant0._Z9countElemiiPiS_ --------------------------
	.section	.nv.constant0._Z9countElemiiPiS_,"a",@progbits
	.sectionflags	@""
	.align	4
.nv.constant0._Z9countElemiiPiS_:
	.zero		920


//--------------------- SYMBOLS --------------------------

	.type		.nv.reservedSmem.offset0,@object
	.size		.nv.reservedSmem.offset0,0x4
